//
// Generated by NVIDIA NVVM Compiler
//
// Compiler Build ID: CL-36424714
// Cuda compilation tools, release 13.0, V13.0.88
// Based on NVVM 20.0.0
//

.version 9.0
.target sm_100
.address_size 64

	// .globl	_Z7add_vecPfi

.visible .entry _Z7add_vecPfi(
	.param .u64 .ptr .align 1 _Z7add_vecPfi_param_0,
	.param .u32 _Z7add_vecPfi_param_1
)
{
	.reg .pred 	%p<2>;
	.reg .b32 	%r<6>;
	.reg .b32 	%f<4>;
	.reg .b64 	%rd<7>;

	ld.param.u64 	%rd1, [_Z7add_vecPfi_param_0];
	ld.param.u32 	%r2, [_Z7add_vecPfi_param_1];
	mov.u32 	%r3, %ctaid.x;
	mov.u32 	%r4, %ntid.x;
	mov.u32 	%r5, %tid.x;
	mad.lo.s32 	%r1, %r3, %r4, %r5;
	setp.ge.s32 	%p1, %r1, %r2;
	@%p1 bra 	$L__BB0_2;
	cvta.to.global.u64 	%rd2, %rd1;
	mul.wide.s32 	%rd3, %r1, 4;
	add.s64 	%rd4, %rd2, %rd3;
	ld.global.f32 	%f1, [%rd4];
	mul.wide.s32 	%rd5, %r2, 4;
	add.s64 	%rd6, %rd2, %rd5;
	ld.global.f32 	%f2, [%rd6+-4];
	add.f32 	%f3, %f1, %f2;
	st.global.f32 	[%rd6+-4], %f3;
$L__BB0_2:
	ret;

}


// ===== COMPILED SASS (sm_100) =====

	.target	sm_100

	.elftype	@"ET_EXEC"


//--------------------- .note.nv.tkinfo           --------------------------
	.section	.note.nv.tkinfo,"",@"SHT_NOTE"
	.sectionflags	@"SHF_NOTE_NV_TKINFO"
	.tkinfo
        /*0018*/ 	.word	0x00000002
        /*0030*/ 	.string	""
        /*0030*/ 	.string	"ptxas"
        /*0030*/ 	.string	"Cuda compilation tools, release 13.0, V13.0.88"
        /*0030*/ 	.string	"Build cuda_13.0.r13.0/compiler.36424714_0"
        /*0030*/ 	.string	"-arch sm_100 -m 64 "



//--------------------- .note.nv.cuinfo           --------------------------
	.section	.note.nv.cuinfo,"",@"SHT_NOTE"
	.sectionflags	@"SHF_NOTE_NV_CUINFO"
        /*0018*/ 	.short	0x0002
        /*001a*/ 	.short	0x0064
        /*001c*/ 	.short	0x0082
	.zero		2


//--------------------- .nv.info                  --------------------------
	.section	.nv.info,"",@"SHT_CUDA_INFO"
	.align	4


	//----- nvinfo : EIATTR_REGCOUNT
	.align		4
        /*0000*/ 	.byte	0x04, 0x2f
        /*0002*/ 	.short	(.L_1 - .L_0)
	.align		4
.L_0:
        /*0004*/ 	.word	index@(_Z7add_vecPfi)
        /*0008*/ 	.word	0x0000000a


	//----- nvinfo : EIATTR_FRAME_SIZE
	.align		4
.L_1:
        /*000c*/ 	.byte	0x04, 0x11
        /*000e*/ 	.short	(.L_3 - .L_2)
	.align		4
.L_2:
        /*0010*/ 	.word	index@(_Z7add_vecPfi)
        /*0014*/ 	.word	0x00000000


	//----- nvinfo : EIATTR_MIN_STACK_SIZE
	.align		4
.L_3:
        /*0018*/ 	.byte	0x04, 0x12
        /*001a*/ 	.short	(.L_5 - .L_4)
	.align		4
.L_4:
        /*001c*/ 	.word	index@(_Z7add_vecPfi)
        /*0020*/ 	.word	0x00000000
.L_5:


//--------------------- .nv.compat                --------------------------
	.section	.nv.compat,"",@"SHT_CUDA_COMPAT_INFO"
	.align	4
        /*0000*/ 	.byte	0x02, 0x09, 0x00, 0x00, 0x02, 0x02, 0x01, 0x00, 0x02, 0x05, 0x05, 0x00, 0x03, 0x07, 0x01, 0x01
        /*0010*/ 	.byte	0x02, 0x03, 0x00, 0x00, 0x02, 0x06, 0x01, 0x00, 0x04, 0x0b, 0x08, 0x00, 0x09, 0x00, 0x00, 0x00
        /*0020*/ 	.byte	0x00, 0x00, 0x00, 0x00


//--------------------- .nv.info._Z7add_vecPfi    --------------------------
	.section	.nv.info._Z7add_vecPfi,"",@"SHT_CUDA_INFO"
	.sectionflags	@""
	.align	4


	//----- nvinfo : EIATTR_CUDA_API_VERSION
	.align		4
        /*0000*/ 	.byte	0x04, 0x37
        /*0002*/ 	.short	(.L_7 - .L_6)
.L_6:
        /*0004*/ 	.word	0x00000082


	//----- nvinfo : EIATTR_KPARAM_INFO
	.align		4
.L_7:
        /*0008*/ 	.byte	0x04, 0x17
        /*000a*/ 	.short	(.L_9 - .L_8)
.L_8:
        /*000c*/ 	.word	0x00000000
        /*0010*/ 	.short	0x0001
        /*0012*/ 	.short	0x0008
        /*0014*/ 	.byte	0x00, 0xf0, 0x11, 0x00


	//----- nvinfo : EIATTR_KPARAM_INFO
	.align		4
.L_9:
        /*0018*/ 	.byte	0x04, 0x17
        /*001a*/ 	.short	(.L_11 - .L_10)
.L_10:
        /*001c*/ 	.word	0x00000000
        /*0020*/ 	.short	0x0000
        /*0022*/ 	.short	0x0000
        /*0024*/ 	.byte	0x00, 0xf5, 0x21, 0x00


	//----- nvinfo : EIATTR_SPARSE_MMA_MASK
	.align		4
.L_11:
        /*0028*/ 	.byte	0x03, 0x50
        /*002a*/ 	.short	0x0000


	//----- nvinfo : EIATTR_MAXREG_COUNT
	.align		4
        /*002c*/ 	.byte	0x03, 0x1b
        /*002e*/ 	.short	0x00ff


	//----- nvinfo : EIATTR_MERCURY_ISA_VERSION
	.align		4
        /*0030*/ 	.byte	0x03, 0x5f
        /*0032*/ 	.short	0x0101


	//----- nvinfo : EIATTR_VRC_CTA_INIT_COUNT
	.align		4
        /*0034*/ 	.byte	0x02, 0x4a
	.zero		1
	.zero		1


	//----- nvinfo : EIATTR_EXIT_INSTR_OFFSETS
	.align		4
        /*0038*/ 	.byte	0x04, 0x1c
        /*003a*/ 	.short	(.L_13 - .L_12)


	//   ....[0]....
.L_12:
        /*003c*/ 	.word	0x00000070


	//   ....[1]....
        /*0040*/ 	.word	0x00000100


	//----- nvinfo : EIATTR_CBANK_PARAM_SIZE
	.align		4
.L_13:
        /*0044*/ 	.byte	0x03, 0x19
        /*0046*/ 	.short	0x000c


	//----- nvinfo : EIATTR_PARAM_CBANK
	.align		4
        /*0048*/ 	.byte	0x04, 0x0a
        /*004a*/ 	.short	(.L_15 - .L_14)
	.align		4
.L_14:
        /*004c*/ 	.word	index@(.nv.constant0._Z7add_vecPfi)
        /*0050*/ 	.short	0x0380
        /*0052*/ 	.short	0x000c


	//----- nvinfo : EIATTR_SW_WAR
	.align		4
.L_15:
        /*0054*/ 	.byte	0x04, 0x36
        /*0056*/ 	.short	(.L_17 - .L_16)
.L_16:
        /*0058*/ 	.word	0x00000008
.L_17:


//--------------------- .nv.callgraph             --------------------------
	.section	.nv.callgraph,"",@"SHT_CUDA_CALLGRAPH"
	.align	4
	.sectionentsize	8
	.align		4
        /*0000*/ 	.word	0x00000000
	.align		4
        /*0004*/ 	.word	0xffffffff
	.align		4
        /*0008*/ 	.word	0x00000000
	.align		4
        /*000c*/ 	.word	0xfffffffe
	.align		4
        /*0010*/ 	.word	0x00000000
	.align		4
        /*0014*/ 	.word	0xfffffffd
	.align		4
        /*0018*/ 	.word	0x00000000
	.align		4
        /*001c*/ 	.word	0xfffffffc


//--------------------- .text._Z7add_vecPfi       --------------------------
	.section	.text._Z7add_vecPfi,"ax",@progbits
	.align	128
        .global         _Z7add_vecPfi
        .type           _Z7add_vecPfi,@function
        .size           _Z7add_vecPfi,(.L_x_1 - _Z7add_vecPfi)
        .other          _Z7add_vecPfi,@"STO_CUDA_ENTRY STV_DEFAULT"
_Z7add_vecPfi:
.text._Z7add_vecPfi:
[----:B------:R-:W-:Y:S01]  /*0000*/  LDC R1, c[0x0][0x37c] ;  /* 0x0000df00ff017b82 */ /* 0x000fe20000000800 */
[----:B------:R-:W0:Y:S07]  /*0010*/  S2R R0, SR_TID.X ;  /* 0x0000000000007919 */ /* 0x000e2e0000002100 */
[----:B------:R-:W0:Y:S08]  /*0020*/  S2UR UR4, SR_CTAID.X ;  /* 0x00000000000479c3 */ /* 0x000e300000002500 */
[----:B------:R-:W0:Y:S08]  /*0030*/  LDC R3, c[0x0][0x360] ;  /* 0x0000d800ff037b82 */ /* 0x000e300000000800 */
[----:B------:R-:W1:Y:S01]  /*0040*/  LDC R6, c[0x0][0x388] ;  /* 0x0000e200ff067b82 */ /* 0x000e620000000800 */
[----:B0-----:R-:W-:-:S05]  /*0050*/  IMAD R3, R3, UR4, R0 ;  /* 0x0000000403037c24 */ /* 0x001fca000f8e0200 */
[----:B-1----:R-:W-:-:S13]  /*0060*/  ISETP.GE.AND P0, PT, R3, R6, PT ;  /* 0x000000060300720c */ /* 0x002fda0003f06270 */
[----:B------:R-:W-:Y:S05]  /*0070*/  @P0 EXIT ;  /* 0x000000000000094d */ /* 0x000fea0003800000 */
[----:B------:R-:W0:Y:S01]  /*0080*/  LDC.64 R4, c[0x0][0x380] ;  /* 0x0000e000ff047b82 */ /* 0x000e220000000a00 */
[----:B------:R-:W1:Y:S01]  /*0090*/  LDCU.64 UR4, c[0x0][0x358] ;  /* 0x00006b00ff0477ac */ /* 0x000e620008000a00 */
[----:B0-----:R-:W-:-:S04]  /*00a0*/  IMAD.WIDE R2, R3, 0x4, R4 ;  /* 0x0000000403027825 */ /* 0x001fc800078e0204 */
[----:B------:R-:W-:Y:S02]  /*00b0*/  IMAD.WIDE R4, R6, 0x4, R4 ;  /* 0x0000000406047825 */ /* 0x000fe400078e0204 */
[----:B-1----:R-:W2:Y:S04]  /*00c0*/  LDG.E R2, desc[UR4][R2.64] ;  /* 0x0000000402027981 */ /* 0x002ea8000c1e1900 */
[----:B------:R-:W2:Y:S02]  /*00d0*/  LDG.E R7, desc[UR4][R4.64+-0x4] ;  /* 0xfffffc0404077981 */ /* 0x000ea4000c1e1900 */
[----:B--2---:R-:W-:-:S05]  /*00e0*/  FADD R7, R2, R7 ;  /* 0x0000000702077221 */ /* 0x004fca0000000000 */
[----:B------:R-:W-:Y:S01]  /*00f0*/  STG.E desc[UR4][R4.64+-0x4], R7 ;  /* 0xfffffc0704007986 */ /* 0x000fe2000c101904 */
[----:B------:R-:W-:Y:S05]  /*0100*/  EXIT ;  /* 0x000000000000794d */ /* 0x000fea0003800000 */
.L_x_0:
[----:B------:R-:W-:-:S00]  /*0110*/  BRA `(.L_x_0) ;  /* 0xfffffffc00fc7947 */ /* 0x000fc0000383ffff */
[----:B------:R-:W-:-:S00]  /*0120*/  NOP ;  /* 0x0000000000007918 */ /* 0x000fc00000000000 */
        /* <DEDUP_REMOVED lines=13> */
.L_x_1:


//--------------------- .nv.shared.reserved.0     --------------------------
	.section	.nv.shared.reserved.0,"aw",@nobits
	.weak		__nv_reservedSMEM_offset_0_alias
	.size		__nv_reservedSMEM_offset_0_alias, 0, 64
	.other		__nv_reservedSMEM_offset_0_alias,@"STO_CUDA_RESERVED_SHARED STV_DEFAULT"
__nv_reservedSMEM_offset_0_alias:
	.zero		0
	.zero		64


//--------------------- .nv.constant0._Z7add_vecPfi --------------------------
	.section	.nv.constant0._Z7add_vecPfi,"a",@progbits
	.sectionflags	@""
	.align	4
.nv.constant0._Z7add_vecPfi:
	.zero		908


//--------------------- SYMBOLS --------------------------

	.type		.nv.reservedSmem.offset0,@object
	.size		.nv.reservedSmem.offset0,0x4
